//
// Generated by NVIDIA NVVM Compiler
//
// Compiler Build ID: CL-36424714
// Cuda compilation tools, release 13.0, V13.0.88
// Based on NVVM 20.0.0
//

.version 9.0
.target sm_100
.address_size 64

	// .globl	_Z12square_arrayPfm

.visible .entry _Z12square_arrayPfm(
	.param .u64 .ptr .align 1 _Z12square_arrayPfm_param_0,
	.param .u64 _Z12square_arrayPfm_param_1
)
{
	.reg .pred 	%p<2>;
	.reg .b32 	%r<4>;
	.reg .b32 	%f<3>;
	.reg .b64 	%rd<9>;

	ld.param.u64 	%rd2, [_Z12square_arrayPfm_param_0];
	ld.param.u64 	%rd3, [_Z12square_arrayPfm_param_1];
	mov.u32 	%r1, %tid.x;
	cvt.u64.u32 	%rd4, %r1;
	mov.u32 	%r2, %ntid.x;
	mov.u32 	%r3, %ctaid.x;
	mul.wide.u32 	%rd5, %r2, %r3;
	add.s64 	%rd1, %rd5, %rd4;
	setp.ge.u64 	%p1, %rd1, %rd3;
	@%p1 bra 	$L__BB0_2;
	cvta.to.global.u64 	%rd6, %rd2;
	shl.b64 	%rd7, %rd1, 2;
	add.s64 	%rd8, %rd6, %rd7;
	ld.global.f32 	%f1, [%rd8];
	mul.f32 	%f2, %f1, %f1;
	st.global.f32 	[%rd8], %f2;
$L__BB0_2:
	ret;

}


// ===== COMPILED SASS (sm_100) =====

	.target	sm_100

	.elftype	@"ET_EXEC"


//--------------------- .note.nv.tkinfo           --------------------------
	.section	.note.nv.tkinfo,"",@"SHT_NOTE"
	.sectionflags	@"SHF_NOTE_NV_TKINFO"
	.tkinfo
        /*0018*/ 	.word	0x00000002
        /*0030*/ 	.string	""
        /*0030*/ 	.string	"ptxas"
        /*0030*/ 	.string	"Cuda compilation tools, release 13.0, V13.0.88"
        /*0030*/ 	.string	"Build cuda_13.0.r13.0/compiler.36424714_0"
        /*0030*/ 	.string	"-arch sm_100 -m 64 "



//--------------------- .note.nv.cuinfo           --------------------------
	.section	.note.nv.cuinfo,"",@"SHT_NOTE"
	.sectionflags	@"SHF_NOTE_NV_CUINFO"
        /*0018*/ 	.short	0x0002
        /*001a*/ 	.short	0x0064
        /*001c*/ 	.short	0x0082
	.zero		2


//--------------------- .nv.info                  --------------------------
	.section	.nv.info,"",@"SHT_CUDA_INFO"
	.align	4


	//----- nvinfo : EIATTR_REGCOUNT
	.align		4
        /*0000*/ 	.byte	0x04, 0x2f
        /*0002*/ 	.short	(.L_1 - .L_0)
	.align		4
.L_0:
        /*0004*/ 	.word	index@(_Z12square_arrayPfm)
        /*0008*/ 	.word	0x00000008


	//----- nvinfo : EIATTR_FRAME_SIZE
	.align		4
.L_1:
        /*000c*/ 	.byte	0x04, 0x11
        /*000e*/ 	.short	(.L_3 - .L_2)
	.align		4
.L_2:
        /*0010*/ 	.word	index@(_Z12square_arrayPfm)
        /*0014*/ 	.word	0x00000000


	//----- nvinfo : EIATTR_MIN_STACK_SIZE
	.align		4
.L_3:
        /*0018*/ 	.byte	0x04, 0x12
        /*001a*/ 	.short	(.L_5 - .L_4)
	.align		4
.L_4:
        /*001c*/ 	.word	index@(_Z12square_arrayPfm)
        /*0020*/ 	.word	0x00000000
.L_5:


//--------------------- .nv.compat                --------------------------
	.section	.nv.compat,"",@"SHT_CUDA_COMPAT_INFO"
	.align	4
        /*0000*/ 	.byte	0x02, 0x09, 0x00, 0x00, 0x02, 0x02, 0x01, 0x00, 0x02, 0x05, 0x05, 0x00, 0x03, 0x07, 0x01, 0x01
        /*0010*/ 	.byte	0x02, 0x03, 0x00, 0x00, 0x02, 0x06, 0x01, 0x00, 0x04, 0x0b, 0x08, 0x00, 0x09, 0x00, 0x00, 0x00
        /*0020*/ 	.byte	0x00, 0x00, 0x00, 0x00


//--------------------- .nv.info._Z12square_arrayPfm --------------------------
	.section	.nv.info._Z12square_arrayPfm,"",@"SHT_CUDA_INFO"
	.sectionflags	@""
	.align	4


	//----- nvinfo : EIATTR_CUDA_API_VERSION
	.align		4
        /*0000*/ 	.byte	0x04, 0x37
        /*0002*/ 	.short	(.L_7 - .L_6)
.L_6:
        /*0004*/ 	.word	0x00000082


	//----- nvinfo : EIATTR_KPARAM_INFO
	.align		4
.L_7:
        /*0008*/ 	.byte	0x04, 0x17
        /*000a*/ 	.short	(.L_9 - .L_8)
.L_8:
        /*000c*/ 	.word	0x00000000
        /*0010*/ 	.short	0x0001
        /*0012*/ 	.short	0x0008
        /*0014*/ 	.byte	0x00, 0xf0, 0x21, 0x00


	//----- nvinfo : EIATTR_KPARAM_INFO
	.align		4
.L_9:
        /*0018*/ 	.byte	0x04, 0x17
        /*001a*/ 	.short	(.L_11 - .L_10)
.L_10:
        /*001c*/ 	.word	0x00000000
        /*0020*/ 	.short	0x0000
        /*0022*/ 	.short	0x0000
        /*0024*/ 	.byte	0x00, 0xf5, 0x21, 0x00


	//----- nvinfo : EIATTR_SPARSE_MMA_MASK
	.align		4
.L_11:
        /*0028*/ 	.byte	0x03, 0x50
        /*002a*/ 	.short	0x0000


	//----- nvinfo : EIATTR_MAXREG_COUNT
	.align		4
        /*002c*/ 	.byte	0x03, 0x1b
        /*002e*/ 	.short	0x00ff


	//----- nvinfo : EIATTR_MERCURY_ISA_VERSION
	.align		4
        /*0030*/ 	.byte	0x03, 0x5f
        /*0032*/ 	.short	0x0101


	//----- nvinfo : EIATTR_VRC_CTA_INIT_COUNT
	.align		4
        /*0034*/ 	.byte	0x02, 0x4a
	.zero		1
	.zero		1


	//----- nvinfo : EIATTR_EXIT_INSTR_OFFSETS
	.align		4
        /*0038*/ 	.byte	0x04, 0x1c
        /*003a*/ 	.short	(.L_13 - .L_12)


	//   ....[0]....
.L_12:
        /*003c*/ 	.word	0x00000090


	//   ....[1]....
        /*0040*/ 	.word	0x00000110


	//----- nvinfo : EIATTR_CBANK_PARAM_SIZE
	.align		4
.L_13:
        /*0044*/ 	.byte	0x03, 0x19
        /*0046*/ 	.short	0x0010


	//----- nvinfo : EIATTR_PARAM_CBANK
	.align		4
        /*0048*/ 	.byte	0x04, 0x0a
        /*004a*/ 	.short	(.L_15 - .L_14)
	.align		4
.L_14:
        /*004c*/ 	.word	index@(.nv.constant0._Z12square_arrayPfm)
        /*0050*/ 	.short	0x0380
        /*0052*/ 	.short	0x0010


	//----- nvinfo : EIATTR_SW_WAR
	.align		4
.L_15:
        /*0054*/ 	.byte	0x04, 0x36
        /*0056*/ 	.short	(.L_17 - .L_16)
.L_16:
        /*0058*/ 	.word	0x00000008
.L_17:


//--------------------- .nv.callgraph             --------------------------
	.section	.nv.callgraph,"",@"SHT_CUDA_CALLGRAPH"
	.align	4
	.sectionentsize	8
	.align		4
        /*0000*/ 	.word	0x00000000
	.align		4
        /*0004*/ 	.word	0xffffffff
	.align		4
        /*0008*/ 	.word	0x00000000
	.align		4
        /*000c*/ 	.word	0xfffffffe
	.align		4
        /*0010*/ 	.word	0x00000000
	.align		4
        /*0014*/ 	.word	0xfffffffd
	.align		4
        /*0018*/ 	.word	0x00000000
	.align		4
        /*001c*/ 	.word	0xfffffffc


//--------------------- .text._Z12square_arrayPfm --------------------------
	.section	.text._Z12square_arrayPfm,"ax",@progbits
	.align	128
        .global         _Z12square_arrayPfm
        .type           _Z12square_arrayPfm,@function
        .size           _Z12square_arrayPfm,(.L_x_1 - _Z12square_arrayPfm)
        .other          _Z12square_arrayPfm,@"STO_CUDA_ENTRY STV_DEFAULT"
_Z12square_arrayPfm:
.text._Z12square_arrayPfm:
[----:B------:R-:W-:Y:S01]  /*0000*/  LDC R1, c[0x0][0x37c] ;  /* 0x0000df00ff017b82 */ /* 0x000fe20000000800 */
[----:B------:R-:W0:Y:S01]  /*0010*/  S2R R5, SR_CTAID.X ;  /* 0x0000000000057919 */ /* 0x000e220000002500 */
[----:B------:R-:W0:Y:S01]  /*0020*/  LDCU UR4, c[0x0][0x360] ;  /* 0x00006c00ff0477ac */ /* 0x000e220008000800 */
[----:B------:R-:W-:Y:S01]  /*0030*/  IMAD.MOV.U32 R3, RZ, RZ, RZ ;  /* 0x000000ffff037224 */ /* 0x000fe200078e00ff */
[----:B------:R-:W0:Y:S01]  /*0040*/  S2R R2, SR_TID.X ;  /* 0x0000000000027919 */ /* 0x000e220000002100 */
[----:B------:R-:W1:Y:S01]  /*0050*/  LDCU.64 UR6, c[0x0][0x388] ;  /* 0x00007100ff0677ac */ /* 0x000e620008000a00 */
[----:B0-----:R-:W-:-:S03]  /*0060*/  IMAD.WIDE.U32 R2, R5, UR4, R2 ;  /* 0x0000000405027c25 */ /* 0x001fc6000f8e0002 */
[----:B-1----:R-:W-:-:S04]  /*0070*/  ISETP.GE.U32.AND P0, PT, R2, UR6, PT ;  /* 0x0000000602007c0c */ /* 0x002fc8000bf06070 */
[----:B------:R-:W-:-:S13]  /*0080*/  ISETP.GE.U32.AND.EX P0, PT, R3, UR7, PT, P0 ;  /* 0x0000000703007c0c */ /* 0x000fda000bf06100 */
[----:B------:R-:W-:Y:S05]  /*0090*/  @P0 EXIT ;  /* 0x000000000000094d */ /* 0x000fea0003800000 */
[----:B------:R-:W0:Y:S01]  /*00a0*/  LDCU.64 UR6, c[0x0][0x380] ;  /* 0x00007000ff0677ac */ /* 0x000e220008000a00 */
[----:B------:R-:W1:Y:S01]  /*00b0*/  LDCU.64 UR4, c[0x0][0x358] ;  /* 0x00006b00ff0477ac */ /* 0x000e620008000a00 */
[----:B0-----:R-:W-:-:S04]  /*00c0*/  LEA R4, P0, R2, UR6, 0x2 ;  /* 0x0000000602047c11 */ /* 0x001fc8000f8010ff */
[----:B------:R-:W-:-:S05]  /*00d0*/  LEA.HI.X R5, R2, UR7, R3, 0x2, P0 ;  /* 0x0000000702057c11 */ /* 0x000fca00080f1403 */
[----:B-1----:R-:W2:Y:S02]  /*00e0*/  LDG.E R0, desc[UR4][R4.64] ;  /* 0x0000000404007981 */ /* 0x002ea4000c1e1900 */
[----:B--2---:R-:W-:-:S05]  /*00f0*/  FMUL R3, R0, R0 ;  /* 0x0000000000037220 */ /* 0x004fca0000400000 */
[----:B------:R-:W-:Y:S01]  /*0100*/  STG.E desc[UR4][R4.64], R3 ;  /* 0x0000000304007986 */ /* 0x000fe2000c101904 */
[----:B------:R-:W-:Y:S05]  /*0110*/  EXIT ;  /* 0x000000000000794d */ /* 0x000fea0003800000 */
.L_x_0:
[----:B------:R-:W-:-:S00]  /*0120*/  BRA `(.L_x_0) ;  /* 0xfffffffc00fc7947 */ /* 0x000fc0000383ffff */
[----:B------:R-:W-:-:S00]  /*0130*/  NOP ;  /* 0x0000000000007918 */ /* 0x000fc00000000000 */
        /* <DEDUP_REMOVED lines=12> */
.L_x_1:


//--------------------- .nv.shared.reserved.0     --------------------------
	.section	.nv.shared.reserved.0,"aw",@nobits
	.weak		__nv_reservedSMEM_offset_0_alias
	.size		__nv_reservedSMEM_offset_0_alias, 0, 64
	.other		__nv_reservedSMEM_offset_0_alias,@"STO_CUDA_RESERVED_SHARED STV_DEFAULT"
__nv_reservedSMEM_offset_0_alias:
	.zero		0
	.zero		64


//--------------------- .nv.constant0._Z12square_arrayPfm --------------------------
	.section	.nv.constant0._Z12square_arrayPfm,"a",@progbits
	.sectionflags	@""
	.align	4
.nv.constant0._Z12square_arrayPfm:
	.zero		912


//--------------------- SYMBOLS --------------------------

	.type		.nv.reservedSmem.offset0,@object
	.size		.nv.reservedSmem.offset0,0x4
